//
// Generated by NVIDIA NVVM Compiler
//
// Compiler Build ID: CL-36424714
// Cuda compilation tools, release 13.0, V13.0.88
// Based on NVVM 20.0.0
//

.version 9.0
.target sm_100
.address_size 64

	// .globl	_Z12resort_arrayPf
// _ZZ12resort_arrayPfE6sh_tmp has been demoted

.visible .entry _Z12resort_arrayPf(
	.param .u64 .ptr .align 1 _Z12resort_arrayPf_param_0
)
{
	.reg .b16 	%rs<43>;
	.reg .b32 	%r<95>;
	.reg .b32 	%f<43>;
	.reg .b64 	%rd<5>;
	// demoted variable
	.shared .align 4 .b8 _ZZ12resort_arrayPfE6sh_tmp[10500];
	ld.param.u64 	%rd1, [_Z12resort_arrayPf_param_0];
	cvta.to.global.u64 	%rd2, %rd1;
	mov.u32 	%r1, %ctaid.x;
	mov.u32 	%r2, %ctaid.y;
	mov.u32 	%r3, %nctaid.x;
	mad.lo.s32 	%r4, %r2, %r3, %r1;
	mov.u32 	%r5, %tid.x;
	mad.lo.s32 	%r6, %r4, 2625, %r5;
	mul.wide.s32 	%rd3, %r6, 4;
	add.s64 	%rd4, %rd2, %rd3;
	ld.global.f32 	%f1, [%rd4];
	shl.b32 	%r7, %r5, 2;
	mov.u32 	%r8, _ZZ12resort_arrayPfE6sh_tmp;
	add.s32 	%r9, %r8, %r7;
	st.shared.f32 	[%r9], %f1;
	ld.global.f32 	%f2, [%rd4+500];
	st.shared.f32 	[%r9+500], %f2;
	ld.global.f32 	%f3, [%rd4+1000];
	st.shared.f32 	[%r9+1000], %f3;
	ld.global.f32 	%f4, [%rd4+1500];
	st.shared.f32 	[%r9+1500], %f4;
	ld.global.f32 	%f5, [%rd4+2000];
	st.shared.f32 	[%r9+2000], %f5;
	ld.global.f32 	%f6, [%rd4+2500];
	st.shared.f32 	[%r9+2500], %f6;
	ld.global.f32 	%f7, [%rd4+3000];
	st.shared.f32 	[%r9+3000], %f7;
	ld.global.f32 	%f8, [%rd4+3500];
	st.shared.f32 	[%r9+3500], %f8;
	ld.global.f32 	%f9, [%rd4+4000];
	st.shared.f32 	[%r9+4000], %f9;
	ld.global.f32 	%f10, [%rd4+4500];
	st.shared.f32 	[%r9+4500], %f10;
	ld.global.f32 	%f11, [%rd4+5000];
	st.shared.f32 	[%r9+5000], %f11;
	ld.global.f32 	%f12, [%rd4+5500];
	st.shared.f32 	[%r9+5500], %f12;
	ld.global.f32 	%f13, [%rd4+6000];
	st.shared.f32 	[%r9+6000], %f13;
	ld.global.f32 	%f14, [%rd4+6500];
	st.shared.f32 	[%r9+6500], %f14;
	ld.global.f32 	%f15, [%rd4+7000];
	st.shared.f32 	[%r9+7000], %f15;
	ld.global.f32 	%f16, [%rd4+7500];
	st.shared.f32 	[%r9+7500], %f16;
	ld.global.f32 	%f17, [%rd4+8000];
	st.shared.f32 	[%r9+8000], %f17;
	ld.global.f32 	%f18, [%rd4+8500];
	st.shared.f32 	[%r9+8500], %f18;
	ld.global.f32 	%f19, [%rd4+9000];
	st.shared.f32 	[%r9+9000], %f19;
	ld.global.f32 	%f20, [%rd4+9500];
	st.shared.f32 	[%r9+9500], %f20;
	ld.global.f32 	%f21, [%rd4+10000];
	st.shared.f32 	[%r9+10000], %f21;
	bar.sync 	0;
	cvt.u16.u32 	%rs1, %r5;
	mul.hi.u16 	%rs2, %rs1, 3121;
	cvt.u32.u16 	%r10, %rs2;
	mul.lo.s32 	%r11, %r5, 125;
	mad.lo.s32 	%r12, %r10, -2624, %r11;
	shl.b32 	%r13, %r12, 2;
	add.s32 	%r14, %r8, %r13;
	ld.shared.f32 	%f22, [%r14];
	st.global.f32 	[%rd4], %f22;
	add.s16 	%rs3, %rs1, 125;
	mul.hi.u16 	%rs4, %rs3, 3121;
	cvt.u32.u16 	%r15, %rs4;
	mad.lo.s32 	%r16, %r15, -2624, %r11;
	shl.b32 	%r17, %r16, 2;
	add.s32 	%r18, %r17, %r8;
	ld.shared.f32 	%f23, [%r18+62500];
	st.global.f32 	[%rd4+500], %f23;
	add.s16 	%rs5, %rs1, 250;
	mul.hi.u16 	%rs6, %rs5, 3121;
	cvt.u32.u16 	%r19, %rs6;
	mad.lo.s32 	%r20, %r19, -2624, %r11;
	shl.b32 	%r21, %r20, 2;
	add.s32 	%r22, %r21, %r8;
	ld.shared.f32 	%f24, [%r22+125000];
	st.global.f32 	[%rd4+1000], %f24;
	add.s16 	%rs7, %rs1, 375;
	mul.hi.u16 	%rs8, %rs7, 3121;
	cvt.u32.u16 	%r23, %rs8;
	mad.lo.s32 	%r24, %r23, -2624, %r11;
	shl.b32 	%r25, %r24, 2;
	add.s32 	%r26, %r25, %r8;
	ld.shared.f32 	%f25, [%r26+187500];
	st.global.f32 	[%rd4+1500], %f25;
	add.s16 	%rs9, %rs1, 500;
	mul.hi.u16 	%rs10, %rs9, 3121;
	cvt.u32.u16 	%r27, %rs10;
	mad.lo.s32 	%r28, %r27, -2624, %r11;
	shl.b32 	%r29, %r28, 2;
	add.s32 	%r30, %r29, %r8;
	ld.shared.f32 	%f26, [%r30+250000];
	st.global.f32 	[%rd4+2000], %f26;
	add.s16 	%rs11, %rs1, 625;
	mul.hi.u16 	%rs12, %rs11, 3121;
	cvt.u32.u16 	%r31, %rs12;
	mad.lo.s32 	%r32, %r31, -2624, %r11;
	shl.b32 	%r33, %r32, 2;
	add.s32 	%r34, %r33, %r8;
	ld.shared.f32 	%f27, [%r34+312500];
	st.global.f32 	[%rd4+2500], %f27;
	add.s16 	%rs13, %rs1, 750;
	mul.hi.u16 	%rs14, %rs13, 3121;
	cvt.u32.u16 	%r35, %rs14;
	mad.lo.s32 	%r36, %r35, -2624, %r11;
	shl.b32 	%r37, %r36, 2;
	add.s32 	%r38, %r37, %r8;
	ld.shared.f32 	%f28, [%r38+375000];
	st.global.f32 	[%rd4+3000], %f28;
	add.s16 	%rs15, %rs1, 875;
	mul.hi.u16 	%rs16, %rs15, 3121;
	cvt.u32.u16 	%r39, %rs16;
	mad.lo.s32 	%r40, %r39, -2624, %r11;
	shl.b32 	%r41, %r40, 2;
	add.s32 	%r42, %r41, %r8;
	ld.shared.f32 	%f29, [%r42+437500];
	st.global.f32 	[%rd4+3500], %f29;
	add.s16 	%rs17, %rs1, 1000;
	mul.hi.u16 	%rs18, %rs17, 3121;
	cvt.u32.u16 	%r43, %rs18;
	mad.lo.s32 	%r44, %r43, -2624, %r11;
	shl.b32 	%r45, %r44, 2;
	add.s32 	%r46, %r45, %r8;
	ld.shared.f32 	%f30, [%r46+500000];
	st.global.f32 	[%rd4+4000], %f30;
	add.s16 	%rs19, %rs1, 1125;
	mul.hi.u16 	%rs20, %rs19, 3121;
	cvt.u32.u16 	%r47, %rs20;
	mad.lo.s32 	%r48, %r47, -2624, %r11;
	shl.b32 	%r49, %r48, 2;
	add.s32 	%r50, %r49, %r8;
	ld.shared.f32 	%f31, [%r50+562500];
	st.global.f32 	[%rd4+4500], %f31;
	add.s16 	%rs21, %rs1, 1250;
	mul.hi.u16 	%rs22, %rs21, 3121;
	cvt.u32.u16 	%r51, %rs22;
	mad.lo.s32 	%r52, %r51, -2624, %r11;
	shl.b32 	%r53, %r52, 2;
	add.s32 	%r54, %r53, %r8;
	ld.shared.f32 	%f32, [%r54+625000];
	st.global.f32 	[%rd4+5000], %f32;
	add.s16 	%rs23, %rs1, 1375;
	mul.hi.u16 	%rs24, %rs23, 3121;
	cvt.u32.u16 	%r55, %rs24;
	mad.lo.s32 	%r56, %r55, -2624, %r11;
	shl.b32 	%r57, %r56, 2;
	add.s32 	%r58, %r57, %r8;
	ld.shared.f32 	%f33, [%r58+687500];
	st.global.f32 	[%rd4+5500], %f33;
	add.s16 	%rs25, %rs1, 1500;
	mul.hi.u16 	%rs26, %rs25, 3121;
	cvt.u32.u16 	%r59, %rs26;
	mad.lo.s32 	%r60, %r59, -2624, %r11;
	shl.b32 	%r61, %r60, 2;
	add.s32 	%r62, %r61, %r8;
	ld.shared.f32 	%f34, [%r62+750000];
	st.global.f32 	[%rd4+6000], %f34;
	add.s16 	%rs27, %rs1, 1625;
	mul.hi.u16 	%rs28, %rs27, 3121;
	cvt.u32.u16 	%r63, %rs28;
	mad.lo.s32 	%r64, %r63, -2624, %r11;
	shl.b32 	%r65, %r64, 2;
	add.s32 	%r66, %r65, %r8;
	ld.shared.f32 	%f35, [%r66+812500];
	st.global.f32 	[%rd4+6500], %f35;
	add.s16 	%rs29, %rs1, 1750;
	mul.hi.u16 	%rs30, %rs29, 3121;
	cvt.u32.u16 	%r67, %rs30;
	mad.lo.s32 	%r68, %r67, -2624, %r11;
	shl.b32 	%r69, %r68, 2;
	add.s32 	%r70, %r69, %r8;
	ld.shared.f32 	%f36, [%r70+875000];
	st.global.f32 	[%rd4+7000], %f36;
	add.s16 	%rs31, %rs1, 1875;
	mul.hi.u16 	%rs32, %rs31, 3121;
	cvt.u32.u16 	%r71, %rs32;
	mad.lo.s32 	%r72, %r71, -2624, %r11;
	shl.b32 	%r73, %r72, 2;
	add.s32 	%r74, %r73, %r8;
	ld.shared.f32 	%f37, [%r74+937500];
	st.global.f32 	[%rd4+7500], %f37;
	add.s16 	%rs33, %rs1, 2000;
	mul.hi.u16 	%rs34, %rs33, 3121;
	cvt.u32.u16 	%r75, %rs34;
	mad.lo.s32 	%r76, %r75, -2624, %r11;
	shl.b32 	%r77, %r76, 2;
	add.s32 	%r78, %r77, %r8;
	ld.shared.f32 	%f38, [%r78+1000000];
	st.global.f32 	[%rd4+8000], %f38;
	add.s16 	%rs35, %rs1, 2125;
	mul.hi.u16 	%rs36, %rs35, 3121;
	cvt.u32.u16 	%r79, %rs36;
	mad.lo.s32 	%r80, %r79, -2624, %r11;
	shl.b32 	%r81, %r80, 2;
	add.s32 	%r82, %r81, %r8;
	ld.shared.f32 	%f39, [%r82+1062500];
	st.global.f32 	[%rd4+8500], %f39;
	add.s16 	%rs37, %rs1, 2250;
	mul.hi.u16 	%rs38, %rs37, 3121;
	cvt.u32.u16 	%r83, %rs38;
	mad.lo.s32 	%r84, %r83, -2624, %r11;
	shl.b32 	%r85, %r84, 2;
	add.s32 	%r86, %r85, %r8;
	ld.shared.f32 	%f40, [%r86+1125000];
	st.global.f32 	[%rd4+9000], %f40;
	add.s16 	%rs39, %rs1, 2375;
	mul.hi.u16 	%rs40, %rs39, 3121;
	cvt.u32.u16 	%r87, %rs40;
	mad.lo.s32 	%r88, %r87, -2624, %r11;
	shl.b32 	%r89, %r88, 2;
	add.s32 	%r90, %r89, %r8;
	ld.shared.f32 	%f41, [%r90+1187500];
	st.global.f32 	[%rd4+9500], %f41;
	add.s16 	%rs41, %rs1, 2500;
	mul.hi.u16 	%rs42, %rs41, 3121;
	cvt.u32.u16 	%r91, %rs42;
	mad.lo.s32 	%r92, %r91, -2624, %r11;
	shl.b32 	%r93, %r92, 2;
	add.s32 	%r94, %r93, %r8;
	ld.shared.f32 	%f42, [%r94+1250000];
	st.global.f32 	[%rd4+10000], %f42;
	ret;

}


// ===== COMPILED SASS (sm_100) =====

	.target	sm_100

	.elftype	@"ET_EXEC"


//--------------------- .note.nv.tkinfo           --------------------------
	.section	.note.nv.tkinfo,"",@"SHT_NOTE"
	.sectionflags	@"SHF_NOTE_NV_TKINFO"
	.tkinfo
        /*0018*/ 	.word	0x00000002
        /*0030*/ 	.string	""
        /*0030*/ 	.string	"ptxas"
        /*0030*/ 	.string	"Cuda compilation tools, release 13.0, V13.0.88"
        /*0030*/ 	.string	"Build cuda_13.0.r13.0/compiler.36424714_0"
        /*0030*/ 	.string	"-arch sm_100 -m 64 "



//--------------------- .note.nv.cuinfo           --------------------------
	.section	.note.nv.cuinfo,"",@"SHT_NOTE"
	.sectionflags	@"SHF_NOTE_NV_CUINFO"
        /*0018*/ 	.short	0x0002
        /*001a*/ 	.short	0x0064
        /*001c*/ 	.short	0x0082
	.zero		2


//--------------------- .nv.info                  --------------------------
	.section	.nv.info,"",@"SHT_CUDA_INFO"
	.align	4


	//----- nvinfo : EIATTR_REGCOUNT
	.align		4
        /*0000*/ 	.byte	0x04, 0x2f
        /*0002*/ 	.short	(.L_1 - .L_0)
	.align		4
.L_0:
        /*0004*/ 	.word	index@(_Z12resort_arrayPf)
        /*0008*/ 	.word	0x00000020


	//----- nvinfo : EIATTR_FRAME_SIZE
	.align		4
.L_1:
        /*000c*/ 	.byte	0x04, 0x11
        /*000e*/ 	.short	(.L_3 - .L_2)
	.align		4
.L_2:
        /*0010*/ 	.word	index@(_Z12resort_arrayPf)
        /*0014*/ 	.word	0x00000000


	//----- nvinfo : EIATTR_MIN_STACK_SIZE
	.align		4
.L_3:
        /*0018*/ 	.byte	0x04, 0x12
        /*001a*/ 	.short	(.L_5 - .L_4)
	.align		4
.L_4:
        /*001c*/ 	.word	index@(_Z12resort_arrayPf)
        /*0020*/ 	.word	0x00000000
.L_5:


//--------------------- .nv.compat                --------------------------
	.section	.nv.compat,"",@"SHT_CUDA_COMPAT_INFO"
	.align	4
        /*0000*/ 	.byte	0x02, 0x09, 0x00, 0x00, 0x02, 0x02, 0x01, 0x00, 0x02, 0x05, 0x05, 0x00, 0x03, 0x07, 0x01, 0x01
        /*0010*/ 	.byte	0x02, 0x03, 0x00, 0x00, 0x02, 0x06, 0x01, 0x00, 0x04, 0x0b, 0x08, 0x00, 0x09, 0x00, 0x00, 0x00
        /*0020*/ 	.byte	0x00, 0x00, 0x00, 0x00


//--------------------- .nv.info._Z12resort_arrayPf --------------------------
	.section	.nv.info._Z12resort_arrayPf,"",@"SHT_CUDA_INFO"
	.sectionflags	@""
	.align	4


	//----- nvinfo : EIATTR_CUDA_API_VERSION
	.align		4
        /*0000*/ 	.byte	0x04, 0x37
        /*0002*/ 	.short	(.L_7 - .L_6)
.L_6:
        /*0004*/ 	.word	0x00000082


	//----- nvinfo : EIATTR_KPARAM_INFO
	.align		4
.L_7:
        /*0008*/ 	.byte	0x04, 0x17
        /*000a*/ 	.short	(.L_9 - .L_8)
.L_8:
        /*000c*/ 	.word	0x00000000
        /*0010*/ 	.short	0x0000
        /*0012*/ 	.short	0x0000
        /*0014*/ 	.byte	0x00, 0xf5, 0x21, 0x00


	//----- nvinfo : EIATTR_SPARSE_MMA_MASK
	.align		4
.L_9:
        /*0018*/ 	.byte	0x03, 0x50
        /*001a*/ 	.short	0x0000


	//----- nvinfo : EIATTR_MAXREG_COUNT
	.align		4
        /*001c*/ 	.byte	0x03, 0x1b
        /*001e*/ 	.short	0x00ff


	//----- nvinfo : EIATTR_NUM_BARRIERS
	.align		4
        /*0020*/ 	.byte	0x02, 0x4c
        /*0022*/ 	.byte	0x01
	.zero		1


	//----- nvinfo : EIATTR_MERCURY_ISA_VERSION
	.align		4
        /*0024*/ 	.byte	0x03, 0x5f
        /*0026*/ 	.short	0x0101


	//----- nvinfo : EIATTR_VRC_CTA_INIT_COUNT
	.align		4
        /*0028*/ 	.byte	0x02, 0x4a
	.zero		1
	.zero		1


	//----- nvinfo : EIATTR_EXIT_INSTR_OFFSETS
	.align		4
        /*002c*/ 	.byte	0x04, 0x1c
        /*002e*/ 	.short	(.L_11 - .L_10)


	//   ....[0]....
.L_10:
        /*0030*/ 	.word	0x00000e10


	//----- nvinfo : EIATTR_CBANK_PARAM_SIZE
	.align		4
.L_11:
        /*0034*/ 	.byte	0x03, 0x19
        /*0036*/ 	.short	0x0008


	//----- nvinfo : EIATTR_PARAM_CBANK
	.align		4
        /*0038*/ 	.byte	0x04, 0x0a
        /*003a*/ 	.short	(.L_13 - .L_12)
	.align		4
.L_12:
        /*003c*/ 	.word	index@(.nv.constant0._Z12resort_arrayPf)
        /*0040*/ 	.short	0x0380
        /*0042*/ 	.short	0x0008


	//----- nvinfo : EIATTR_SW_WAR
	.align		4
.L_13:
        /*0044*/ 	.byte	0x04, 0x36
        /*0046*/ 	.short	(.L_15 - .L_14)
.L_14:
        /*0048*/ 	.word	0x00000008
.L_15:


//--------------------- .nv.callgraph             --------------------------
	.section	.nv.callgraph,"",@"SHT_CUDA_CALLGRAPH"
	.align	4
	.sectionentsize	8
	.align		4
        /*0000*/ 	.word	0x00000000
	.align		4
        /*0004*/ 	.word	0xffffffff
	.align		4
        /*0008*/ 	.word	0x00000000
	.align		4
        /*000c*/ 	.word	0xfffffffe
	.align		4
        /*0010*/ 	.word	0x00000000
	.align		4
        /*0014*/ 	.word	0xfffffffd
	.align		4
        /*0018*/ 	.word	0x00000000
	.align		4
        /*001c*/ 	.word	0xfffffffc


//--------------------- .text._Z12resort_arrayPf  --------------------------
	.section	.text._Z12resort_arrayPf,"ax",@progbits
	.align	128
        .global         _Z12resort_arrayPf
        .type           _Z12resort_arrayPf,@function
        .size           _Z12resort_arrayPf,(.L_x_1 - _Z12resort_arrayPf)
        .other          _Z12resort_arrayPf,@"STO_CUDA_ENTRY STV_DEFAULT"
_Z12resort_arrayPf:
.text._Z12resort_arrayPf:
[----:B------:R-:W-:Y:S01]  /*0000*/  LDC R1, c[0x0][0x37c] ;  /* 0x0000df00ff017b82 */ /* 0x000fe20000000800 */
[----:B------:R-:W0:Y:S07]  /*0010*/  S2R R0, SR_CTAID.Y ;  /* 0x0000000000007919 */ /* 0x000e2e0000002600 */
[----:B------:R-:W0:Y:S01]  /*0020*/  S2UR UR4, SR_CTAID.X ;  /* 0x00000000000479c3 */ /* 0x000e220000002500 */
[----:B------:R-:W1:Y:S01]  /*0030*/  LDCU.64 UR6, c[0x0][0x358] ;  /* 0x00006b00ff0677ac */ /* 0x000e620008000a00 */
[----:B------:R-:W2:Y:S06]  /*0040*/  S2R R7, SR_TID.X ;  /* 0x0000000000077919 */ /* 0x000eac0000002100 */
[----:B------:R-:W0:Y:S08]  /*0050*/  LDC R5, c[0x0][0x370] ;  /* 0x0000dc00ff057b82 */ /* 0x000e300000000800 */
[----:B------:R-:W3:Y:S01]  /*0060*/  LDC.64 R2, c[0x0][0x380] ;  /* 0x0000e000ff027b82 */ /* 0x000ee20000000a00 */
[----:B0-----:R-:W-:-:S04]  /*0070*/  IMAD R0, R0, R5, UR4 ;  /* 0x0000000400007e24 */ /* 0x001fc8000f8e0205 */
[----:B--2---:R-:W-:-:S04]  /*0080*/  IMAD R5, R0, 0xa41, R7 ;  /* 0x00000a4100057824 */ /* 0x004fc800078e0207 */
[----:B---3--:R-:W-:-:S05]  /*0090*/  IMAD.WIDE R2, R5, 0x4, R2 ;  /* 0x0000000405027825 */ /* 0x008fca00078e0202 */
[----:B-1----:R-:W2:Y:S04]  /*00a0*/  LDG.E R0, desc[UR6][R2.64] ;  /* 0x0000000602007981 */ /* 0x002ea8000c1e1900 */
[----:B------:R-:W3:Y:S04]  /*00b0*/  LDG.E R4, desc[UR6][R2.64+0x1f4] ;  /* 0x0001f40602047981 */ /* 0x000ee8000c1e1900 */
[----:B------:R-:W4:Y:S04]  /*00c0*/  LDG.E R6, desc[UR6][R2.64+0x3e8] ;  /* 0x0003e80602067981 */ /* 0x000f28000c1e1900 */
[----:B------:R-:W5:Y:S04]  /*00d0*/  LDG.E R8, desc[UR6][R2.64+0x5dc] ;  /* 0x0005dc0602087981 */ /* 0x000f68000c1e1900 */
        /* <DEDUP_REMOVED lines=16> */
[----:B------:R-:W5:Y:S01]  /*01e0*/  LDG.E R25, desc[UR6][R2.64+0x2710] ;  /* 0x0027100602197981 */ /* 0x000f62000c1e1900 */
[----:B------:R-:W0:Y:S01]  /*01f0*/  S2UR UR5, SR_CgaCtaId ;  /* 0x00000000000579c3 */ /* 0x000e220000008800 */
[----:B------:R-:W-:Y:S01]  /*0200*/  UMOV UR4, 0x400 ;  /* 0x0000040000047882 */ /* 0x000fe20000000000 */
[C---:B------:R-:W-:Y:S01]  /*0210*/  VIADD R17, R7.reuse, 0x271 ;  /* 0x0000027107117836 */ /* 0x040fe20000000000 */
[C---:B------:R-:W-:Y:S01]  /*0220*/  IADD3 R29, PT, PT, R7.reuse, 0x55f, RZ ;  /* 0x0000055f071d7810 */ /* 0x040fe20007ffe0ff */
[----:B------:R-:W-:-:S02]  /*0230*/  VIADD R19, R7, 0x2ee ;  /* 0x000002ee07137836 */ /* 0x000fc40000000000 */
[----:B------:R-:W-:Y:S01]  /*0240*/  VIADD R27, R7, 0x4e2 ;  /* 0x000004e2071b7836 */ /* 0x000fe20000000000 */
[----:B------:R-:W-:Y:S02]  /*0250*/  LOP3.LUT R17, R17, 0xffff, RZ, 0xc0, !PT ;  /* 0x0000ffff11117812 */ /* 0x000fe400078ec0ff */
[----:B------:R-:W-:Y:S02]  /*0260*/  LOP3.LUT R19, R19, 0xffff, RZ, 0xc0, !PT ;  /* 0x0000ffff13137812 */ /* 0x000fe400078ec0ff */
[----:B------:R-:W-:Y:S01]  /*0270*/  LOP3.LUT R27, R27, 0xffff, RZ, 0xc0, !PT ;  /* 0x0000ffff1b1b7812 */ /* 0x000fe200078ec0ff */
[----:B------:R-:W-:Y:S01]  /*0280*/  IMAD R17, R17, 0xc31, RZ ;  /* 0x00000c3111117824 */ /* 0x000fe200078e02ff */
[----:B------:R-:W-:Y:S01]  /*0290*/  LOP3.LUT R29, R29, 0xffff, RZ, 0xc0, !PT ;  /* 0x0000ffff1d1d7812 */ /* 0x000fe200078ec0ff */
[----:B------:R-:W-:Y:S02]  /*02a0*/  IMAD R19, R19, 0xc31, RZ ;  /* 0x00000c3113137824 */ /* 0x000fe400078e02ff */
[----:B------:R-:W-:Y:S01]  /*02b0*/  IMAD R27, R27, 0xc31, RZ ;  /* 0x00000c311b1b7824 */ /* 0x000fe200078e02ff */
[----:B------:R-:W-:Y:S01]  /*02c0*/  SHF.R.U32.HI R17, RZ, 0x10, R17 ;  /* 0x00000010ff117819 */ /* 0x000fe20000011611 */
[----:B------:R-:W-:Y:S01]  /*02d0*/  IMAD R29, R29, 0xc31, RZ ;  /* 0x00000c311d1d7824 */ /* 0x000fe200078e02ff */
[----:B------:R-:W-:-:S02]  /*02e0*/  SHF.R.U32.HI R19, RZ, 0x10, R19 ;  /* 0x00000010ff137819 */ /* 0x000fc40000011613 */
[----:B------:R-:W-:Y:S02]  /*02f0*/  SHF.R.U32.HI R27, RZ, 0x10, R27 ;  /* 0x00000010ff1b7819 */ /* 0x000fe4000001161b */
[----:B------:R-:W-:Y:S01]  /*0300*/  SHF.R.U32.HI R29, RZ, 0x10, R29 ;  /* 0x00000010ff1d7819 */ /* 0x000fe2000001161d */
[----:B0-----:R-:W-:-:S06]  /*0310*/  ULEA UR4, UR5, UR4, 0x18 ;  /* 0x0000000405047291 */ /* 0x001fcc000f8ec0ff */
[----:B------:R-:W-:-:S05]  /*0320*/  LEA R5, R7, UR4, 0x2 ;  /* 0x0000000407057c11 */ /* 0x000fca000f8e10ff */
[----:B--2---:R0:W-:Y:S04]  /*0330*/  STS [R5], R0 ;  /* 0x0000000005007388 */ /* 0x0041e80000000800 */
[----:B---3--:R1:W-:Y:S04]  /*0340*/  STS [R5+0x1f4], R4 ;  /* 0x0001f40405007388 */ /* 0x0083e80000000800 */
[----:B----4-:R2:W-:Y:S01]  /*0350*/  STS [R5+0x3e8], R6 ;  /* 0x0003e80605007388 */ /* 0x0105e20000000800 */
[----:B0-----:R-:W-:-:S03]  /*0360*/  IMAD R0, R7, 0x7d, RZ ;  /* 0x0000007d07007824 */ /* 0x001fc600078e02ff */
[----:B-----5:R0:W-:Y:S01]  /*0370*/  STS [R5+0x5dc], R8 ;  /* 0x0005dc0805007388 */ /* 0x0201e20000000800 */
[----:B-1----:R-:W-:Y:S01]  /*0380*/  IADD3 R4, PT, PT, R7, 0x84d, RZ ;  /* 0x0000084d07047810 */ /* 0x002fe20007ffe0ff */
[--C-:B------:R-:W-:Y:S02]  /*0390*/  IMAD R17, R17, -0xa40, R0.reuse ;  /* 0xfffff5c011117824 */ /* 0x100fe400078e0200 */
[----:B------:R1:W-:Y:S01]  /*03a0*/  STS [R5+0x7d0], R10 ;  /* 0x0007d00a05007388 */ /* 0x0003e20000000800 */
[--C-:B------:R-:W-:Y:S01]  /*03b0*/  IMAD R19, R19, -0xa40, R0.reuse ;  /* 0xfffff5c013137824 */ /* 0x100fe200078e0200 */
[----:B------:R-:W-:Y:S01]  /*03c0*/  LOP3.LUT R4, R4, 0xffff, RZ, 0xc0, !PT ;  /* 0x0000ffff04047812 */ /* 0x000fe200078ec0ff */
[----:B--2---:R-:W-:Y:S01]  /*03d0*/  VIADD R6, R7, 0x947 ;  /* 0x0000094707067836 */ /* 0x004fe20000000000 */
[----:B------:R2:W-:Y:S01]  /*03e0*/  STS [R5+0x9c4], R12 ;  /* 0x0009c40c05007388 */ /* 0x0005e20000000800 */
[----:B------:R-:W-:Y:S01]  /*03f0*/  IMAD R27, R27, -0xa40, R0 ;  /* 0xfffff5c01b1b7824 */ /* 0x000fe200078e0200 */
[C---:B0-----:R-:W-:Y:S01]  /*0400*/  LOP3.LUT R8, R7.reuse, 0xffff, RZ, 0xc0, !PT ;  /* 0x0000ffff07087812 */ /* 0x041fe200078ec0ff */
[----:B------:R-:W-:Y:S01]  /*0410*/  IMAD R4, R4, 0xc31, RZ ;  /* 0x00000c3104047824 */ /* 0x000fe200078e02ff */
[----:B------:R0:W-:Y:S01]  /*0420*/  STS [R5+0xbb8], R14 ;  /* 0x000bb80e05007388 */ /* 0x0001e20000000800 */
[----:B------:R-:W-:Y:S01]  /*0430*/  LOP3.LUT R6, R6, 0xffff, RZ, 0xc0, !PT ;  /* 0x0000ffff06067812 */ /* 0x000fe200078ec0ff */
[----:B-1----:R-:W-:Y:S01]  /*0440*/  VIADD R10, R7, 0x5dc ;  /* 0x000005dc070a7836 */ /* 0x002fe20000000000 */
[----:B------:R-:W-:Y:S01]  /*0450*/  LEA R17, R17, UR4, 0x2 ;  /* 0x0000000411117c11 */ /* 0x000fe2000f8e10ff */
[----:B------:R1:W-:Y:S01]  /*0460*/  STS [R5+0xdac], R16 ;  /* 0x000dac1005007388 */ /* 0x0003e20000000800 */
[----:B------:R-:W-:Y:S01]  /*0470*/  IMAD R8, R8, 0xc31, RZ ;  /* 0x00000c3108087824 */ /* 0x000fe200078e02ff */
[----:B------:R-:W-:Y:S01]  /*0480*/  SHF.R.U32.HI R4, RZ, 0x10, R4 ;  /* 0x00000010ff047819 */ /* 0x000fe20000011604 */
[C---:B--2---:R-:W-:Y:S01]  /*0490*/  VIADD R12, R7.reuse, 0x659 ;  /* 0x00000659070c7836 */ /* 0x044fe20000000000 */
[----:B------:R2:W-:Y:S01]  /*04a0*/  STS [R5+0xfa0], R18 ;  /* 0x000fa01205007388 */ /* 0x0005e20000000800 */
[----:B------:R-:W-:Y:S01]  /*04b0*/  LOP3.LUT R10, R10, 0xffff, RZ, 0xc0, !PT ;  /* 0x0000ffff0a0a7812 */ /* 0x000fe200078ec0ff */
[C---:B0-----:R-:W-:Y:S01]  /*04c0*/  VIADD R14, R7.reuse, 0x6d6 ;  /* 0x000006d6070e7836 */ /* 0x041fe20000000000 */
[----:B------:R-:W-:Y:S01]  /*04d0*/  SHF.R.U32.HI R8, RZ, 0x10, R8 ;  /* 0x00000010ff087819 */ /* 0x000fe20000011608 */
[----:B------:R0:W-:Y:S01]  /*04e0*/  STS [R5+0x1194], R20 ;  /* 0x0011941405007388 */ /* 0x0001e20000000800 */
[----:B------:R-:W-:Y:S01]  /*04f0*/  LOP3.LUT R12, R12, 0xffff, RZ, 0xc0, !PT ;  /* 0x0000ffff0c0c7812 */ /* 0x000fe200078ec0ff */
[----:B-1----:R-:W-:Y:S01]  /*0500*/  VIADD R16, R7, 0x753 ;  /* 0x0000075307107836 */ /* 0x002fe20000000000 */
[----:B------:R-:W-:Y:S01]  /*0510*/  LOP3.LUT R14, R14, 0xffff, RZ, 0xc0, !PT ;  /* 0x0000ffff0e0e7812 */ /* 0x000fe200078ec0ff */
[----:B------:R1:W-:Y:S01]  /*0520*/  STS [R5+0x1388], R22 ;  /* 0x0013881605007388 */ /* 0x0003e20000000800 */
[----:B------:R-:W-:Y:S01]  /*0530*/  IMAD R10, R10, 0xc31, RZ ;  /* 0x00000c310a0a7824 */ /* 0x000fe200078e02ff */
[----:B------:R-:W-:Y:S01]  /*0540*/  LEA R19, R19, UR4, 0x2 ;  /* 0x0000000413137c11 */ /* 0x000fe2000f8e10ff */
        /* <DEDUP_REMOVED lines=8> */
[----:B------:R-:W-:Y:S01]  /*05d0*/  LEA R27, R27, UR4, 0x2 ;  /* 0x000000041b1b7c11 */ /* 0x000fe2000f8e10ff */
[----:B------:R-:W-:Y:S01]  /*05e0*/  STS [R5+0x1964], R28 ;  /* 0x0019641c05007388 */ /* 0x000fe20000000800 */
[----:B------:R-:W-:-:S02]  /*05f0*/  IMAD R12, R12, 0xc31, RZ ;  /* 0x00000c310c0c7824 */ /* 0x000fc400078e02ff */
[C---:B--2---:R-:W-:Y:S01]  /*0600*/  VIADD R24, R7.reuse, 0x177 ;  /* 0x0000017707187836 */ /* 0x044fe20000000000 */
[----:B------:R1:W-:Y:S01]  /*0610*/  STS [R5+0x1b58], R9 ;  /* 0x001b580905007388 */ /* 0x0003e20000000800 */
[----:B------:R-:W-:Y:S01]  /*0620*/  IMAD R14, R14, 0xc31, RZ ;  /* 0x00000c310e0e7824 */ /* 0x000fe200078e02ff */
[----:B------:R-:W-:Y:S01]  /*0630*/  SHF.R.U32.HI R12, RZ, 0x10, R12 ;  /* 0x00000010ff0c7819 */ /* 0x000fe2000001160c */
[----:B0-----:R-:W-:Y:S01]  /*0640*/  VIADD R26, R7, 0x1f4 ;  /* 0x000001f4071a7836 */ /* 0x001fe20000000000 */
[----:B------:R0:W-:Y:S01]  /*0650*/  STS [R5+0x1d4c], R11 ;  /* 0x001d4c0b05007388 */ /* 0x0001e20000000800 */
[----:B------:R-:W-:Y:S01]  /*0660*/  IMAD R16, R16, 0xc31, RZ ;  /* 0x00000c3110107824 */ /* 0x000fe200078e02ff */
[----:B------:R-:W-:Y:S01]  /*0670*/  SHF.R.U32.HI R14, RZ, 0x10, R14 ;  /* 0x00000010ff0e7819 */ /* 0x000fe2000001160e */
[----:B------:R-:W-:Y:S01]  /*0680*/  IMAD R18, R18, 0xc31, RZ ;  /* 0x00000c3112127824 */ /* 0x000fe200078e02ff */
[----:B------:R2:W-:Y:S01]  /*0690*/  STS [R5+0x1f40], R13 ;  /* 0x001f400d05007388 */ /* 0x0005e20000000800 */
[----:B------:R-:W-:Y:S01]  /*06a0*/  IMAD R6, R6, 0xc31, RZ ;  /* 0x00000c3106067824 */ /* 0x000fe200078e02ff */
[----:B-1----:R-:W-:Y:S01]  /*06b0*/  LOP3.LUT R9, R20, 0xffff, RZ, 0xc0, !PT ;  /* 0x0000ffff14097812 */ /* 0x002fe200078ec0ff */
[----:B------:R-:W-:Y:S01]  /*06c0*/  IMAD R8, R8, -0xa40, R0 ;  /* 0xfffff5c008087824 */ /* 0x000fe200078e0200 */
[----:B------:R1:W-:Y:S01]  /*06d0*/  STS [R5+0x2134], R15 ;  /* 0x0021340f05007388 */ /* 0x0003e20000000800 */
[----:B------:R-:W-:Y:S01]  /*06e0*/  SHF.R.U32.HI R16, RZ, 0x10, R16 ;  /* 0x00000010ff107819 */ /* 0x000fe20000011610 */
[--C-:B------:R-:W-:Y:S01]  /*06f0*/  IMAD R29, R29, -0xa40, R0.reuse ;  /* 0xfffff5c01d1d7824 */ /* 0x100fe200078e0200 */
[----:B0-----:R-:W-:Y:S01]  /*0700*/  LOP3.LUT R11, R22, 0xffff, RZ, 0xc0, !PT ;  /* 0x0000ffff160b7812 */ /* 0x001fe200078ec0ff */
[----:B------:R0:W-:Y:S01]  /*0710*/  STS [R5+0x2328], R21 ;  /* 0x0023281505007388 */ /* 0x0001e20000000800 */
[----:B------:R-:W-:Y:S01]  /*0720*/  IMAD R9, R9, 0xc31, RZ ;  /* 0x00000c3109097824 */ /* 0x000fe200078e02ff */
[----:B--2---:R-:W-:Y:S01]  /*0730*/  LOP3.LUT R13, R24, 0xffff, RZ, 0xc0, !PT ;  /* 0x0000ffff180d7812 */ /* 0x004fe200078ec0ff */
[--C-:B------:R-:W-:Y:S01]  /*0740*/  IMAD R10, R10, -0xa40, R0.reuse ;  /* 0xfffff5c00a0a7824 */ /* 0x100fe200078e0200 */
[----:B------:R2:W-:Y:S01]  /*0750*/  STS [R5+0x251c], R23 ;  /* 0x00251c1705007388 */ /* 0x0005e20000000800 */
[----:B------:R-:W-:Y:S01]  /*0760*/  IMAD R11, R11, 0xc31, RZ ;  /* 0x00000c310b0b7824 */ /* 0x000fe200078e02ff */
[----:B-1----:R-:W-:Y:S01]  /*0770*/  LOP3.LUT R15, R26, 0xffff, RZ, 0xc0, !PT ;  /* 0x0000ffff1a0f7812 */ /* 0x002fe200078ec0ff */
[----:B------:R-:W-:Y:S01]  /*0780*/  IMAD R13, R13, 0xc31, RZ ;  /* 0x00000c310d0d7824 */ /* 0x000fe200078e02ff */
[----:B------:R1:W-:Y:S01]  /*0790*/  STS [R5+0x2710], R25 ;  /* 0x0027101905007388 */ /* 0x0003e20000000800 */
[----:B------:R-:W-:Y:S01]  /*07a0*/  SHF.R.U32.HI R9, RZ, 0x10, R9 ;  /* 0x00000010ff097819 */ /* 0x000fe20000011609 */
[----:B0-----:R-:W-:Y:S01]  /*07b0*/  VIADD R21, R7, 0x36b ;  /* 0x0000036b07157836 */ /* 0x001fe20000000000 */
[----:B------:R-:W-:Y:S01]  /*07c0*/  SHF.R.U32.HI R11, RZ, 0x10, R11 ;  /* 0x00000010ff0b7819 */ /* 0x000fe2000001160b */
[----:B------:R-:W-:Y:S01]  /*07d0*/  BAR.SYNC.DEFER_BLOCKING 0x0 ;  /* 0x0000000000007b1d */ /* 0x000fe20000010000 */
[----:B------:R-:W-:Y:S01]  /*07e0*/  IMAD R15, R15, 0xc31, RZ ;  /* 0x00000c310f0f7824 */ /* 0x000fe200078e02ff */
[----:B------:R-:W-:Y:S01]  /*07f0*/  SHF.R.U32.HI R13, RZ, 0x10, R13 ;  /* 0x00000010ff0d7819 */ /* 0x000fe2000001160d */
[----:B--2---:R-:W-:Y:S01]  /*0800*/  VIADD R23, R7, 0x3e8 ;  /* 0x000003e807177836 */ /* 0x004fe20000000000 */
[----:B------:R-:W-:Y:S01]  /*0810*/  LOP3.LUT R21, R21, 0xffff, RZ, 0xc0, !PT ;  /* 0x0000ffff15157812 */ /* 0x000fe200078ec0ff */
[----:B------:R-:W-:Y:S01]  /*0820*/  IMAD R9, R9, -0xa40, R0 ;  /* 0xfffff5c009097824 */ /* 0x000fe200078e0200 */
[----:B------:R-:W-:Y:S01]  /*0830*/  SHF.R.U32.HI R15, RZ, 0x10, R15 ;  /* 0x00000010ff0f7819 */ /* 0x000fe2000001160f */
[----:B-1----:R-:W-:Y:S01]  /*0840*/  VIADD R25, R7, 0x465 ;  /* 0x0000046507197836 */ /* 0x002fe20000000000 */
[----:B------:R-:W-:Y:S01]  /*0850*/  LOP3.LUT R23, R23, 0xffff, RZ, 0xc0, !PT ;  /* 0x0000ffff17177812 */ /* 0x000fe200078ec0ff */
[C---:B------:R-:W-:Y:S01]  /*0860*/  VIADD R5, R7.reuse, 0x8ca ;  /* 0x000008ca07057836 */ /* 0x040fe20000000000 */
[----:B------:R-:W-:Y:S01]  /*0870*/  SHF.R.U32.HI R18, RZ, 0x10, R18 ;  /* 0x00000010ff127819 */ /* 0x000fe20000011612 */
[----:B------:R-:W-:Y:S01]  /*0880*/  VIADD R7, R7, 0x9c4 ;  /* 0x000009c407077836 */ /* 0x000fe20000000000 */
[----:B------:R-:W-:Y:S01]  /*0890*/  LOP3.LUT R25, R25, 0xffff, RZ, 0xc0, !PT ;  /* 0x0000ffff19197812 */ /* 0x000fe200078ec0ff */
[----:B------:R-:W-:Y:S01]  /*08a0*/  IMAD R21, R21, 0xc31, RZ ;  /* 0x00000c3115157824 */ /* 0x000fe200078e02ff */
[----:B------:R-:W-:Y:S01]  /*08b0*/  LOP3.LUT R5, R5, 0xffff, RZ, 0xc0, !PT ;  /* 0x0000ffff05057812 */ /* 0x000fe200078ec0ff */
[----:B------:R-:W-:Y:S01]  /*08c0*/  IMAD R23, R23, 0xc31, RZ ;  /* 0x00000c3117177824 */ /* 0x000fe200078e02ff */
[----:B------:R-:W-:Y:S01]  /*08d0*/  LOP3.LUT R7, R7, 0xffff, RZ, 0xc0, !PT ;  /* 0x0000ffff07077812 */ /* 0x000fe200078ec0ff */
[----:B------:R-:W-:Y:S01]  /*08e0*/  IMAD R25, R25, 0xc31, RZ ;  /* 0x00000c3119197824 */ /* 0x000fe200078e02ff */
[----:B------:R-:W-:Y:S01]  /*08f0*/  SHF.R.U32.HI R21, RZ, 0x10, R21 ;  /* 0x00000010ff157819 */ /* 0x000fe20000011615 */
[----:B------:R-:W-:Y:S01]  /*0900*/  IMAD R5, R5, 0xc31, RZ ;  /* 0x00000c3105057824 */ /* 0x000fe200078e02ff */
[----:B------:R-:W-:Y:S01]  /*0910*/  SHF.R.U32.HI R23, RZ, 0x10, R23 ;  /* 0x00000010ff177819 */ /* 0x000fe20000011617 */
[----:B------:R-:W-:Y:S01]  /*0920*/  IMAD R7, R7, 0xc31, RZ ;  /* 0x00000c3107077824 */ /* 0x000fe200078e02ff */
[----:B------:R-:W-:Y:S01]  /*0930*/  SHF.R.U32.HI R25, RZ, 0x10, R25 ;  /* 0x00000010ff197819 */ /* 0x000fe20000011619 */
[--C-:B------:R-:W-:Y:S01]  /*0940*/  IMAD R11, R11, -0xa40, R0.reuse ;  /* 0xfffff5c00b0b7824 */ /* 0x100fe200078e0200 */
[----:B------:R-:W-:Y:S01]  /*0950*/  SHF.R.U32.HI R5, RZ, 0x10, R5 ;  /* 0x00000010ff057819 */ /* 0x000fe20000011605 */
[----:B------:R-:W-:Y:S01]  /*0960*/  IMAD R13, R13, -0xa40, R0 ;  /* 0xfffff5c00d0d7824 */ /* 0x000fe200078e0200 */
[----:B------:R-:W-:Y:S01]  /*0970*/  SHF.R.U32.HI R6, RZ, 0x10, R6 ;  /* 0x00000010ff067819 */ /* 0x000fe20000011606 */
[--C-:B------:R-:W-:Y:S01]  /*0980*/  IMAD R15, R15, -0xa40, R0.reuse ;  /* 0xfffff5c00f0f7824 */ /* 0x100fe200078e0200 */
[----:B------:R-:W-:Y:S01]  /*0990*/  SHF.R.U32.HI R7, RZ, 0x10, R7 ;  /* 0x00000010ff077819 */ /* 0x000fe20000011607 */
[--C-:B------:R-:W-:Y:S01]  /*09a0*/  IMAD R21, R21, -0xa40, R0.reuse ;  /* 0xfffff5c015157824 */ /* 0x100fe200078e0200 */
[----:B------:R-:W-:Y:S01]  /*09b0*/  LEA R8, R8, UR4, 0x2 ;  /* 0x0000000408087c11 */ /* 0x000fe2000f8e10ff */
        /* <DEDUP_REMOVED lines=18> */
[----:B------:R-:W-:Y:S01]  /*0ae0*/  IMAD R7, R7, -0xa40, R0 ;  /* 0xfffff5c007077824 */ /* 0x000fe200078e0200 */
[----:B------:R-:W-:Y:S01]  /*0af0*/  LEA R12, R12, UR4, 0x2 ;  /* 0x000000040c0c7c11 */ /* 0x000fe2000f8e10ff */
[----:B------:R-:W0:Y:S01]  /*0b00*/  LDS R8, [R8] ;  /* 0x0000000008087984 */ /* 0x000e220000000800 */
[----:B------:R-:W-:-:S02]  /*0b10*/  LEA R14, R14, UR4, 0x2 ;  /* 0x000000040e0e7c11 */ /* 0x000fc4000f8e10ff */
[----:B------:R-:W-:Y:S01]  /*0b20*/  LEA R16, R16, UR4, 0x2 ;  /* 0x0000000410107c11 */ /* 0x000fe2000f8e10ff */
[----:B------:R-:W1:Y:S01]  /*0b30*/  LDS R9, [R9+0xf424] ;  /* 0x00f4240009097984 */ /* 0x000e620000000800 */
[----:B------:R-:W-:Y:S02]  /*0b40*/  LEA R18, R18, UR4, 0x2 ;  /* 0x0000000412127c11 */ /* 0x000fe4000f8e10ff */
[----:B------:R-:W-:Y:S01]  /*0b50*/  LEA R4, R4, UR4, 0x2 ;  /* 0x0000000404047c11 */ /* 0x000fe2000f8e10ff */
[----:B------:R-:W2:Y:S01]  /*0b60*/  LDS R11, [R11+0x1e848] ;  /* 0x01e848000b0b7984 */ /* 0x000ea20000000800 */
[----:B------:R-:W-:Y:S02]  /*0b70*/  LEA R5, R5, UR4, 0x2 ;  /* 0x0000000405057c11 */ /* 0x000fe4000f8e10ff */
[----:B------:R-:W-:Y:S01]  /*0b80*/  LEA R6, R6, UR4, 0x2 ;  /* 0x0000000406067c11 */ /* 0x000fe2000f8e10ff */
[----:B------:R-:W3:Y:S01]  /*0b90*/  LDS R13, [R13+0x2dc6c] ;  /* 0x02dc6c000d0d7984 */ /* 0x000ee20000000800 */
[----:B------:R-:W-:-:S03]  /*0ba0*/  LEA R7, R7, UR4, 0x2 ;  /* 0x0000000407077c11 */ /* 0x000fc6000f8e10ff */
[----:B------:R-:W4:Y:S04]  /*0bb0*/  LDS R15, [R15+0x3d090] ;  /* 0x03d090000f0f7984 */ /* 0x000f280000000800 */
[----:B------:R-:W5:Y:S04]  /*0bc0*/  LDS R17, [R17+0x4c4b4] ;  /* 0x04c4b40011117984 */ /* 0x000f680000000800 */
        /* <DEDUP_REMOVED lines=15> */
[----:B0-----:R-:W-:Y:S04]  /*0cc0*/  STG.E desc[UR6][R2.64], R8 ;  /* 0x0000000802007986 */ /* 0x001fe8000c101906 */
[----:B-1----:R-:W-:Y:S04]  /*0cd0*/  STG.E desc[UR6][R2.64+0x1f4], R9 ;  /* 0x0001f40902007986 */ /* 0x002fe8000c101906 */
[----:B--2---:R-:W-:Y:S04]  /*0ce0*/  STG.E desc[UR6][R2.64+0x3e8], R11 ;  /* 0x0003e80b02007986 */ /* 0x004fe8000c101906 */
[----:B---3--:R-:W-:Y:S04]  /*0cf0*/  STG.E desc[UR6][R2.64+0x5dc], R13 ;  /* 0x0005dc0d02007986 */ /* 0x008fe8000c101906 */
[----:B----4-:R-:W-:Y:S04]  /*0d00*/  STG.E desc[UR6][R2.64+0x7d0], R15 ;  /* 0x0007d00f02007986 */ /* 0x010fe8000c101906 */
[----:B-----5:R-:W-:Y:S04]  /*0d10*/  STG.E desc[UR6][R2.64+0x9c4], R17 ;  /* 0x0009c41102007986 */ /* 0x020fe8000c101906 */
[----:B------:R-:W-:Y:S04]  /*0d20*/  STG.E desc[UR6][R2.64+0xbb8], R19 ;  /* 0x000bb81302007986 */ /* 0x000fe8000c101906 */
        /* <DEDUP_REMOVED lines=13> */
[----:B------:R-:W-:Y:S01]  /*0e00*/  STG.E desc[UR6][R2.64+0x2710], R7 ;  /* 0x0027100702007986 */ /* 0x000fe2000c101906 */
[----:B------:R-:W-:Y:S05]  /*0e10*/  EXIT ;  /* 0x000000000000794d */ /* 0x000fea0003800000 */
.L_x_0:
[----:B------:R-:W-:-:S00]  /*0e20*/  BRA `(.L_x_0) ;  /* 0xfffffffc00fc7947 */ /* 0x000fc0000383ffff */
[----:B------:R-:W-:-:S00]  /*0e30*/  NOP ;  /* 0x0000000000007918 */ /* 0x000fc00000000000 */
        /* <DEDUP_REMOVED lines=12> */
.L_x_1:


//--------------------- .nv.shared._Z12resort_arrayPf --------------------------
	.section	.nv.shared._Z12resort_arrayPf,"aw",@nobits
	.sectionflags	@""
	.align	4
.nv.shared._Z12resort_arrayPf:
	.zero		11524


//--------------------- .nv.shared.reserved.0     --------------------------
	.section	.nv.shared.reserved.0,"aw",@nobits
	.weak		__nv_reservedSMEM_offset_0_alias
	.size		__nv_reservedSMEM_offset_0_alias, 0, 64
	.other		__nv_reservedSMEM_offset_0_alias,@"STO_CUDA_RESERVED_SHARED STV_DEFAULT"
__nv_reservedSMEM_offset_0_alias:
	.zero		0
	.zero		64


//--------------------- .nv.constant0._Z12resort_arrayPf --------------------------
	.section	.nv.constant0._Z12resort_arrayPf,"a",@progbits
	.sectionflags	@""
	.align	4
.nv.constant0._Z12resort_arrayPf:
	.zero		904


//--------------------- SYMBOLS --------------------------

	.type		.nv.reservedSmem.offset0,@object
	.size		.nv.reservedSmem.offset0,0x4
	.type		.nv.reservedSmem.cap,@object
	.size		.nv.reservedSmem.cap,0x4
